	.headerflags	@"EF_CUDA_TEXMODE_UNIFIED EF_CUDA_64BIT_ADDRESS EF_CUDA_ACCELERATORS EF_CUDA_SM90 EF_CUDA_VIRTUAL_SM(EF_CUDA_SM90)"
	.elftype	@"ET_EXEC"


//--------------------- .nv.info                  --------------------------
	.section	.nv.info,"",@"SHT_CUDA_INFO"
	.align	4


	//----- nvinfo : EIATTR_REGCOUNT
	.align		4
        /*0000*/ 	.byte	0x04, 0x2f
        /*0002*/ 	.short	(.L_2 - .L_1)
	.align		4
.L_1:
        /*0004*/ 	.word	index@(triton_poi_fused_native_group_norm_relu_48)
        /*0008*/ 	.word	0x00000012


	//----- nvinfo : EIATTR_MIN_STACK_SIZE
	.align		4
.L_2:
        /*000c*/ 	.byte	0x04, 0x12
        /*000e*/ 	.short	(.L_4 - .L_3)
	.align		4
.L_3:
        /*0010*/ 	.word	index@(triton_poi_fused_native_group_norm_relu_48)
        /*0014*/ 	.word	0x00000000


	//----- nvinfo : EIATTR_FRAME_SIZE
	.align		4
.L_4:
        /*0018*/ 	.byte	0x04, 0x11
        /*001a*/ 	.short	(.L_6 - .L_5)
	.align		4
.L_5:
        /*001c*/ 	.word	index@(triton_poi_fused_native_group_norm_relu_48)
        /*0020*/ 	.word	0x00000000


	//----- nvinfo : EIATTR_MIN_STACK_SIZE
	.align		4
.L_6:
        /*0024*/ 	.byte	0x04, 0x12
        /*0026*/ 	.short	(.L_8 - .L_7)
	.align		4
.L_7:
        /*0028*/ 	.word	index@(triton_poi_fused_native_group_norm_relu_48)
        /*002c*/ 	.word	0x00000000
.L_8:


//--------------------- .nv.info.triton_poi_fused_native_group_norm_relu_48 --------------------------
	.section	.nv.info.triton_poi_fused_native_group_norm_relu_48,"",@"SHT_CUDA_INFO"
	.sectionflags	@""
	.align	4


	//----- nvinfo : EIATTR_CUDA_API_VERSION
	.align		4
        /*0000*/ 	.byte	0x04, 0x37
        /*0002*/ 	.short	(.L_10 - .L_9)
.L_9:
        /*0004*/ 	.word	0x0000007c


	//----- nvinfo : EIATTR_KPARAM_INFO
	.align		4
.L_10:
        /*0008*/ 	.byte	0x04, 0x17
        /*000a*/ 	.short	(.L_12 - .L_11)
.L_11:
        /*000c*/ 	.word	0x00000000
        /*0010*/ 	.short	0x0006
        /*0012*/ 	.short	0x0030
        /*0014*/ 	.byte	0x00, 0xf0, 0x11, 0x00


	//----- nvinfo : EIATTR_KPARAM_INFO
	.align		4
.L_12:
        /*0018*/ 	.byte	0x04, 0x17
        /*001a*/ 	.short	(.L_14 - .L_13)
.L_13:
        /*001c*/ 	.word	0x00000000
        /*0020*/ 	.short	0x0005
        /*0022*/ 	.short	0x0028
        /*0024*/ 	.byte	0x00, 0xf4, 0x21, 0x00


	//----- nvinfo : EIATTR_KPARAM_INFO
	.align		4
.L_14:
        /*0028*/ 	.byte	0x04, 0x17
        /*002a*/ 	.short	(.L_16 - .L_15)
.L_15:
        /*002c*/ 	.word	0x00000000
        /*0030*/ 	.short	0x0004
        /*0032*/ 	.short	0x0020
        /*0034*/ 	.byte	0x00, 0xf4, 0x21, 0x00


	//----- nvinfo : EIATTR_KPARAM_INFO
	.align		4
.L_16:
        /*0038*/ 	.byte	0x04, 0x17
        /*003a*/ 	.short	(.L_18 - .L_17)
.L_17:
        /*003c*/ 	.word	0x00000000
        /*0040*/ 	.short	0x0003
        /*0042*/ 	.short	0x0018
        /*0044*/ 	.byte	0x00, 0xf4, 0x21, 0x00


	//----- nvinfo : EIATTR_KPARAM_INFO
	.align		4
.L_18:
        /*0048*/ 	.byte	0x04, 0x17
        /*004a*/ 	.short	(.L_20 - .L_19)
.L_19:
        /*004c*/ 	.word	0x00000000
        /*0050*/ 	.short	0x0002
        /*0052*/ 	.short	0x0010
        /*0054*/ 	.byte	0x00, 0xf4, 0x21, 0x00


	//----- nvinfo : EIATTR_KPARAM_INFO
	.align		4
.L_20:
        /*0058*/ 	.byte	0x04, 0x17
        /*005a*/ 	.short	(.L_22 - .L_21)
.L_21:
        /*005c*/ 	.word	0x00000000
        /*0060*/ 	.short	0x0001
        /*0062*/ 	.short	0x0008
        /*0064*/ 	.byte	0x00, 0xf4, 0x21, 0x00


	//----- nvinfo : EIATTR_KPARAM_INFO
	.align		4
.L_22:
        /*0068*/ 	.byte	0x04, 0x17
        /*006a*/ 	.short	(.L_24 - .L_23)
.L_23:
        /*006c*/ 	.word	0x00000000
        /*0070*/ 	.short	0x0000
        /*0072*/ 	.short	0x0000
        /*0074*/ 	.byte	0x00, 0xf4, 0x21, 0x00


	//----- nvinfo : EIATTR_SPARSE_MMA_MASK
	.align		4
.L_24:
        /*0078*/ 	.byte	0x03, 0x50
        /*007a*/ 	.short	0x0000


	//----- nvinfo : EIATTR_MAXREG_COUNT
	.align		4
        /*007c*/ 	.byte	0x03, 0x1b
        /*007e*/ 	.short	0x00ff


	//----- nvinfo : EIATTR_EXIT_INSTR_OFFSETS
	.align		4
        /*0080*/ 	.byte	0x04, 0x1c
        /*0082*/ 	.short	(.L_26 - .L_25)


	//   ....[0]....
.L_25:
        /*0084*/ 	.word	0x00000350


	//----- nvinfo : EIATTR_REQNTID
	.align		4
.L_26:
        /*0088*/ 	.byte	0x04, 0x10
        /*008a*/ 	.short	(.L_28 - .L_27)
.L_27:
        /*008c*/ 	.word	0x00000080
        /*0090*/ 	.word	0x00000001
        /*0094*/ 	.word	0x00000001


	//----- nvinfo : EIATTR_CBANK_PARAM_SIZE
	.align		4
.L_28:
        /*0098*/ 	.byte	0x03, 0x19
        /*009a*/ 	.short	0x0034


	//----- nvinfo : EIATTR_PARAM_CBANK
	.align		4
        /*009c*/ 	.byte	0x04, 0x0a
        /*009e*/ 	.short	(.L_30 - .L_29)
	.align		4
.L_29:
        /*00a0*/ 	.word	index@(.nv.constant0.triton_poi_fused_native_group_norm_relu_48)
        /*00a4*/ 	.short	0x0210
        /*00a6*/ 	.short	0x0034


	//----- nvinfo : EIATTR_SW_WAR
	.align		4
.L_30:
        /*00a8*/ 	.byte	0x04, 0x36
        /*00aa*/ 	.short	(.L_32 - .L_31)
.L_31:
        /*00ac*/ 	.word	0x00000008
.L_32:


//--------------------- .nv.callgraph             --------------------------
	.section	.nv.callgraph,"",@"SHT_CUDA_CALLGRAPH"
	.align	4
	.sectionentsize	8
	.align		4
        /*0000*/ 	.word	0x00000000
	.align		4
        /*0004*/ 	.word	0xffffffff
	.align		4
        /*0008*/ 	.word	0x00000000
	.align		4
        /*000c*/ 	.word	0xfffffffe
	.align		4
        /*0010*/ 	.word	0x00000000
	.align		4
        /*0014*/ 	.word	0xfffffffd
	.align		4
        /*0018*/ 	.word	0x00000000
	.align		4
        /*001c*/ 	.word	0xfffffffc


//--------------------- .nv.constant4             --------------------------
	.section	.nv.constant4,"a",@progbits
	.align	8
	.align		8
.nv.constant4:
        /*0000*/ 	.dword	_$_str


//--------------------- .text.triton_poi_fused_native_group_norm_relu_48 --------------------------
	.section	.text.triton_poi_fused_native_group_norm_relu_48,"ax",@progbits
	.align	128
        .global         triton_poi_fused_native_group_norm_relu_48
        .type           triton_poi_fused_native_group_norm_relu_48,@function
        .size           triton_poi_fused_native_group_norm_relu_48,(.L_x_1 - triton_poi_fused_native_group_norm_relu_48)
        .other          triton_poi_fused_native_group_norm_relu_48,@"STO_CUDA_ENTRY STV_DEFAULT"
triton_poi_fused_native_group_norm_relu_48:
.text.triton_poi_fused_native_group_norm_relu_48:
[----:B------:R-:W-:Y:S01]  /*0000*/  LDC R1, c[0x0][0x28] ;  /* 0x00000a00ff017b82 */ /* 0x000fe20000000800 */
[----:B------:R-:W1:Y:S07]  /*0010*/  S2R R0, SR_TID.X ;  /* 0x0000000000007919 */ /* 0x000e6e0000002100 */
[----:B------:R-:W2:Y:S01]  /*0020*/  LDC.64 R6, c[0x0][0x220] ;  /* 0x00008800ff067b82 */ /* 0x000ea20000000a00 */
[----:B------:R-:W-:Y:S01]  /*0030*/  ULDC.64 UR4, c[0x0][0x208] ;  /* 0x0000820000047ab9 */ /* 0x000fe20000000a00 */
[----:B------:R-:W3:Y:S06]  /*0040*/  S2R R5, SR_CTAID.X ;  /* 0x0000000000057919 */ /* 0x000eec0000002500 */
[----:B------:R-:W4:Y:S08]  /*0050*/  LDC.64 R10, c[0x0][0x218] ;  /* 0x00008600ff0a7b82 */ /* 0x000f300000000a00 */
[----:B------:R-:W5:Y:S08]  /*0060*/  LDC.64 R8, c[0x0][0x210] ;  /* 0x00008400ff087b82 */ /* 0x000f700000000a00 */
[----:B------:R-:W2:Y:S01]  /*0070*/  LDC.64 R14, c[0x0][0x228] ;  /* 0x00008a00ff0e7b82 */ /* 0x000ea20000000a00 */
[----:B-1----:R-:W-:Y:S01]  /*0080*/  IMAD.SHL.U32 R0, R0, 0x2, RZ ;  /* 0x0000000200007824 */ /* 0x002fe200078e00ff */
[----:B---3--:R-:W-:-:S04]  /*0090*/  SHF.R.S32.HI R3, RZ, 0x17, R5 ;  /* 0x00000017ff037819 */ /* 0x008fc80000011405 */
[----:B------:R-:W-:Y:S02]  /*00a0*/  LOP3.LUT R0, R0, 0xfe, RZ, 0xc0, !PT ;  /* 0x000000fe00007812 */ /* 0x000fe400078ec0ff */
[----:B------:R-:W-:-:S03]  /*00b0*/  SGXT R3, R3, 0x1 ;  /* 0x000000010303781a */ /* 0x000fc60000000200 */
[----:B------:R-:W-:-:S05]  /*00c0*/  IMAD R0, R5, 0x100, R0 ;  /* 0x0000010005007824 */ /* 0x000fca00078e0200 */
[CC--:B------:R-:W-:Y:S02]  /*00d0*/  LEA.HI R2, R3.reuse, R0.reuse, RZ, 0xb ;  /* 0x0000000003027211 */ /* 0x0c0fe400078f58ff */
[----:B------:R-:W-:Y:S02]  /*00e0*/  LEA.HI R3, R3, R0, RZ, 0xd ;  /* 0x0000000003037211 */ /* 0x000fe400078f68ff */
[----:B------:R-:W-:Y:S02]  /*00f0*/  LOP3.LUT R5, R2, 0xfffff800, RZ, 0xc0, !PT ;  /* 0xfffff80002057812 */ /* 0x000fe400078ec0ff */
[----:B------:R-:W-:-:S03]  /*0100*/  SHF.R.S32.HI R3, RZ, 0xd, R3 ;  /* 0x0000000dff037819 */ /* 0x000fc60000011403 */
[----:B------:R-:W-:-:S05]  /*0110*/  IMAD.IADD R2, R0, 0x1, -R5 ;  /* 0x0000000100027824 */ /* 0x000fca00078e0a05 */
[----:B------:R-:W-:-:S04]  /*0120*/  PRMT R4, R2, 0x9910, RZ ;  /* 0x0000991002047816 */ /* 0x000fc800000000ff */
[----:B------:R-:W-:-:S04]  /*0130*/  SHF.R.S32.HI R4, RZ, 0xf, R4 ;  /* 0x0000000fff047819 */ /* 0x000fc80000011404 */
[----:B------:R-:W-:-:S04]  /*0140*/  LOP3.LUT R5, R4, 0xffff, RZ, 0xc0, !PT ;  /* 0x0000ffff04057812 */ /* 0x000fc800078ec0ff */
[----:B------:R-:W-:-:S04]  /*0150*/  LEA.HI R4, R5, R2, RZ, 0x16 ;  /* 0x0000000205047211 */ /* 0x000fc800078fb0ff */
[----:B------:R-:W-:-:S04]  /*0160*/  PRMT R4, R4, 0x9910, RZ ;  /* 0x0000991004047816 */ /* 0x000fc800000000ff */
[----:B------:R-:W-:-:S04]  /*0170*/  SHF.R.S32.HI R4, RZ, 0x6, R4 ;  /* 0x00000006ff047819 */ /* 0x000fc80000011404 */
[----:B------:R-:W-:-:S05]  /*0180*/  PRMT R4, R4, 0x9910, RZ ;  /* 0x0000991004047816 */ /* 0x000fca00000000ff */
[----:B------:R-:W-:Y:S02]  /*0190*/  IMAD R3, R3, 0x20, R4 ;  /* 0x0000002003037824 */ /* 0x000fe400078e0204 */
[----:B------:R-:W1:Y:S02]  /*01a0*/  LDC.64 R4, c[0x0][0x230] ;  /* 0x00008c00ff047b82 */ /* 0x000e640000000a00 */
[----:B--2---:R-:W-:-:S06]  /*01b0*/  IMAD.WIDE R12, R3, 0x4, R6 ;  /* 0x00000004030c7825 */ /* 0x004fcc00078e0206 */
[----:B------:R-:W2:Y:S01]  /*01c0*/  LDG.E.EL R12, desc[UR4][R12.64] ;  /* 0x000000040c0c7981 */ /* 0x000ea2000c2e1900 */
[----:B----4-:R-:W-:-:S04]  /*01d0*/  IMAD.WIDE R10, R3, 0x4, R10 ;  /* 0x00000004030a7825 */ /* 0x010fc800078e020a */
[----:B-----5:R-:W-:Y:S02]  /*01e0*/  IMAD.WIDE R6, R0, 0x4, R8 ;  /* 0x0000000400067825 */ /* 0x020fe400078e0208 */
[----:B------:R-:W3:Y:S04]  /*01f0*/  LDG.E.EL R10, desc[UR4][R10.64] ;  /* 0x000000040a0a7981 */ /* 0x000ee8000c2e1900 */
[----:B------:R-:W3:Y:S01]  /*0200*/  LDG.E.64 R6, desc[UR4][R6.64] ;  /* 0x0000000406067981 */ /* 0x000ee2000c1e1b00 */
[----:B0-----:R-:W-:-:S04]  /*0210*/  IMAD.WIDE R8, R2, 0x4, R14 ;  /* 0x0000000402087825 */ /* 0x001fc800078e020e */
[----:B-1----:R-:W-:Y:S02]  /*0220*/  IMAD.WIDE R4, R2, 0x4, R4 ;  /* 0x0000000402047825 */ /* 0x002fe400078e0204 */
[----:B------:R-:W4:Y:S04]  /*0230*/  LDG.E.EL.64 R2, desc[UR4][R8.64] ;  /* 0x0000000408027981 */ /* 0x000f28000c2e1b00 */
[----:B------:R-:W4:Y:S01]  /*0240*/  LDG.E.EL.64 R4, desc[UR4][R4.64] ;  /* 0x0000000404047981 */ /* 0x000f22000c2e1b00 */
[----:B------:R-:W-:-:S04]  /*0250*/  IMAD.MOV.U32 R15, RZ, RZ, 0x3b800000 ;  /* 0x3b800000ff0f7424 */ /* 0x000fc800078e00ff */
[----:B--2---:R-:W-:Y:S02]  /*0260*/  FFMA R14, R12, R15, 9.9999997473787516356e-06 ;  /* 0x3727c5ac0c0e7423 */ /* 0x004fe4000000000f */
[----:B------:R-:W0:Y:S04]  /*0270*/  LDC.64 R12, c[0x0][0x238] ;  /* 0x00008e00ff0c7b82 */ /* 0x000e280000000a00 */
[----:B------:R-:W1:Y:S01]  /*0280*/  MUFU.RSQ R14, R14 ;  /* 0x0000000e000e7308 */ /* 0x000e620000001400 */
[--C-:B---3--:R-:W-:Y:S01]  /*0290*/  FADD R15, R6, -R10.reuse ;  /* 0x8000000a060f7221 */ /* 0x108fe20000000000 */
[----:B------:R-:W-:-:S03]  /*02a0*/  FADD R11, R7, -R10 ;  /* 0x8000000a070b7221 */ /* 0x000fc60000000000 */
[C---:B-1----:R-:W-:Y:S01]  /*02b0*/  FMUL R15, R14.reuse, R15 ;  /* 0x0000000f0e0f7220 */ /* 0x042fe20000400000 */
[----:B------:R-:W-:-:S03]  /*02c0*/  FMUL R6, R14, R11 ;  /* 0x0000000b0e067220 */ /* 0x000fc60000400000 */
[----:B----4-:R-:W-:Y:S01]  /*02d0*/  FFMA R15, R2, R15, R4 ;  /* 0x0000000f020f7223 */ /* 0x010fe20000000004 */
[----:B------:R-:W-:Y:S01]  /*02e0*/  FFMA R6, R3, R6, R5 ;  /* 0x0000000603067223 */ /* 0x000fe20000000005 */
[----:B0-----:R-:W-:-:S03]  /*02f0*/  IMAD.WIDE R2, R0, 0x4, R12 ;  /* 0x0000000400027825 */ /* 0x001fc600078e020c */
[C---:B------:R-:W-:Y:S02]  /*0300*/  FSETP.GEU.AND P0, PT, R15.reuse, RZ, PT ;  /* 0x000000ff0f00720b */ /* 0x040fe40003f0e000 */
[C---:B------:R-:W-:Y:S02]  /*0310*/  FSETP.GEU.AND P1, PT, R6.reuse, RZ, PT ;  /* 0x000000ff0600720b */ /* 0x040fe40003f2e000 */
[----:B------:R-:W-:Y:S02]  /*0320*/  FSEL R4, R15, RZ, P0 ;  /* 0x000000ff0f047208 */ /* 0x000fe40000000000 */
[----:B------:R-:W-:-:S05]  /*0330*/  FSEL R5, R6, RZ, P1 ;  /* 0x000000ff06057208 */ /* 0x000fca0000800000 */
[----:B------:R-:W-:Y:S01]  /*0340*/  STG.E.64 desc[UR4][R2.64], R4 ;  /* 0x0000000402007986 */ /* 0x000fe2000c101b04 */
[----:B------:R-:W-:Y:S05]  /*0350*/  EXIT ;  /* 0x000000000000794d */ /* 0x000fea0003800000 */
.L_x_0:
[----:B------:R-:W-:-:S00]  /*0360*/  BRA `(.L_x_0) ;  /* 0xfffffffc00fc7947 */ /* 0x000fc0000383ffff */
[----:B------:R-:W-:-:S00]  /*0370*/  NOP ;  /* 0x0000000000007918 */ /* 0x000fc00000000000 */
        /* <DEDUP_REMOVED lines=8> */
.L_x_1:


//--------------------- .nv.global.init           --------------------------
	.section	.nv.global.init,"aw",@progbits
.nv.global.init:
	.type		_$_str,@object
	.size		_$_str,(.L_0 - _$_str)
_$_str:
        /*0000*/ 	.byte	0x5f, 0x5f, 0x43, 0x55, 0x44, 0x41, 0x5f, 0x46, 0x54, 0x5a, 0x00
.L_0:


//--------------------- .nv.constant0.triton_poi_fused_native_group_norm_relu_48 --------------------------
	.section	.nv.constant0.triton_poi_fused_native_group_norm_relu_48,"a",@progbits
	.sectionflags	@""
	.align	4
.nv.constant0.triton_poi_fused_native_group_norm_relu_48:
	.zero		580
